	.headerflags	@"EF_CUDA_TEXMODE_UNIFIED EF_CUDA_64BIT_ADDRESS EF_CUDA_SM86 EF_CUDA_VIRTUAL_SM(EF_CUDA_SM86)"
	.elftype	@"ET_EXEC"


//--------------------- .nv.info                  --------------------------
	.section	.nv.info,"",@"SHT_CUDA_INFO"
	.align	4


	//----- nvinfo : EIATTR_REGCOUNT
	.align		4
        /*0000*/ 	.byte	0x04, 0x2f
        /*0002*/ 	.short	(.L_1 - .L_0)
	.align		4
.L_0:
        /*0004*/ 	.word	index@(triton__0d1d2d3d4de5de)
        /*0008*/ 	.word	0x00000027


	//----- nvinfo : EIATTR_MAX_STACK_SIZE
	.align		4
.L_1:
        /*000c*/ 	.byte	0x04, 0x23
        /*000e*/ 	.short	(.L_3 - .L_2)
	.align		4
.L_2:
        /*0010*/ 	.word	index@(triton__0d1d2d3d4de5de)
        /*0014*/ 	.word	0x00000000


	//----- nvinfo : EIATTR_MIN_STACK_SIZE
	.align		4
.L_3:
        /*0018*/ 	.byte	0x04, 0x12
        /*001a*/ 	.short	(.L_5 - .L_4)
	.align		4
.L_4:
        /*001c*/ 	.word	index@(triton__0d1d2d3d4de5de)
        /*0020*/ 	.word	0x00000000


	//----- nvinfo : EIATTR_FRAME_SIZE
	.align		4
.L_5:
        /*0024*/ 	.byte	0x04, 0x11
        /*0026*/ 	.short	(.L_7 - .L_6)
	.align		4
.L_6:
        /*0028*/ 	.word	index@(triton__0d1d2d3d4de5de)
        /*002c*/ 	.word	0x00000000
.L_7:


//--------------------- .nv.info.triton__0d1d2d3d4de5de --------------------------
	.section	.nv.info.triton__0d1d2d3d4de5de,"",@"SHT_CUDA_INFO"
	.align	4


	//----- nvinfo : EIATTR_CUDA_API_VERSION
	.align		4
        /*0000*/ 	.byte	0x04, 0x37
        /*0002*/ 	.short	(.L_9 - .L_8)
.L_8:
        /*0004*/ 	.word	0x0000007b


	//----- nvinfo : EIATTR_SW2861232_WAR
	.align		4
.L_9:
        /*0008*/ 	.byte	0x01, 0x35
	.zero		2


	//----- nvinfo : EIATTR_PARAM_CBANK
	.align		4
        /*000c*/ 	.byte	0x04, 0x0a
        /*000e*/ 	.short	(.L_11 - .L_10)
	.align		4
.L_10:
        /*0010*/ 	.word	index@(.nv.constant0.triton__0d1d2d3d4de5de)
        /*0014*/ 	.short	0x0160
        /*0016*/ 	.short	0x0028


	//----- nvinfo : EIATTR_CBANK_PARAM_SIZE
	.align		4
.L_11:
        /*0018*/ 	.byte	0x03, 0x19
        /*001a*/ 	.short	0x0028


	//----- nvinfo : EIATTR_KPARAM_INFO
	.align		4
        /*001c*/ 	.byte	0x04, 0x17
        /*001e*/ 	.short	(.L_13 - .L_12)
.L_12:
        /*0020*/ 	.word	0x00000000
        /*0024*/ 	.short	0x0005
        /*0026*/ 	.short	0x0024
        /*0028*/ 	.byte	0x00, 0xf0, 0x11, 0x00


	//----- nvinfo : EIATTR_KPARAM_INFO
	.align		4
.L_13:
        /*002c*/ 	.byte	0x04, 0x17
        /*002e*/ 	.short	(.L_15 - .L_14)
.L_14:
        /*0030*/ 	.word	0x00000000
        /*0034*/ 	.short	0x0004
        /*0036*/ 	.short	0x0020
        /*0038*/ 	.byte	0x00, 0xf0, 0x11, 0x00


	//----- nvinfo : EIATTR_KPARAM_INFO
	.align		4
.L_15:
        /*003c*/ 	.byte	0x04, 0x17
        /*003e*/ 	.short	(.L_17 - .L_16)
.L_16:
        /*0040*/ 	.word	0x00000000
        /*0044*/ 	.short	0x0003
        /*0046*/ 	.short	0x0018
        /*0048*/ 	.byte	0x00, 0xf0, 0x21, 0x00


	//----- nvinfo : EIATTR_KPARAM_INFO
	.align		4
.L_17:
        /*004c*/ 	.byte	0x04, 0x17
        /*004e*/ 	.short	(.L_19 - .L_18)
.L_18:
        /*0050*/ 	.word	0x00000000
        /*0054*/ 	.short	0x0002
        /*0056*/ 	.short	0x0010
        /*0058*/ 	.byte	0x00, 0xf0, 0x21, 0x00


	//----- nvinfo : EIATTR_KPARAM_INFO
	.align		4
.L_19:
        /*005c*/ 	.byte	0x04, 0x17
        /*005e*/ 	.short	(.L_21 - .L_20)
.L_20:
        /*0060*/ 	.word	0x00000000
        /*0064*/ 	.short	0x0001
        /*0066*/ 	.short	0x0008
        /*0068*/ 	.byte	0x00, 0xf0, 0x21, 0x00


	//----- nvinfo : EIATTR_KPARAM_INFO
	.align		4
.L_21:
        /*006c*/ 	.byte	0x04, 0x17
        /*006e*/ 	.short	(.L_23 - .L_22)
.L_22:
        /*0070*/ 	.word	0x00000000
        /*0074*/ 	.short	0x0000
        /*0076*/ 	.short	0x0000
        /*0078*/ 	.byte	0x00, 0xf0, 0x21, 0x00


	//----- nvinfo : EIATTR_MAXREG_COUNT
	.align		4
.L_23:
        /*007c*/ 	.byte	0x03, 0x1b
        /*007e*/ 	.short	0x00ff


	//----- nvinfo : EIATTR_EXIT_INSTR_OFFSETS
	.align		4
        /*0080*/ 	.byte	0x04, 0x1c
        /*0082*/ 	.short	(.L_25 - .L_24)


	//   ....[0]....
.L_24:
        /*0084*/ 	.word	0x000009a0


	//   ....[1]....
        /*0088*/ 	.word	0x000009f0


	//----- nvinfo : EIATTR_MAX_THREADS
	.align		4
.L_25:
        /*008c*/ 	.byte	0x04, 0x05
        /*008e*/ 	.short	(.L_27 - .L_26)
.L_26:
        /*0090*/ 	.word	0x00000080
        /*0094*/ 	.word	0x00000001
        /*0098*/ 	.word	0x00000001
.L_27:


//--------------------- .nv.rel.action            --------------------------
	.section	.nv.rel.action,"",@"SHT_CUDA_RELOCINFO"
	.align	8
	.sectionentsize	8
        /*0000*/ 	.byte	0x73, 0x00, 0x00, 0x00, 0x00, 0x00, 0x00, 0x00, 0x00, 0x00, 0x00, 0x11, 0x25, 0x00, 0x05, 0x36


//--------------------- .nv.constant0.triton__0d1d2d3d4de5de --------------------------
	.section	.nv.constant0.triton__0d1d2d3d4de5de,"a",@progbits
	.align	4
.nv.constant0.triton__0d1d2d3d4de5de:
	.zero		392


//--------------------- .text.triton__0d1d2d3d4de5de --------------------------
	.section	.text.triton__0d1d2d3d4de5de,"ax",@progbits
	.sectionflags	@"SHF_BARRIERS=1"
	.sectioninfo	@"SHI_REGISTERS=39"
	.align	128
        .global         triton__0d1d2d3d4de5de
        .type           triton__0d1d2d3d4de5de,@function
        .size           triton__0d1d2d3d4de5de,(.L_x_1 - triton__0d1d2d3d4de5de)
        .other          triton__0d1d2d3d4de5de,@"STO_CUDA_ENTRY STV_DEFAULT"
triton__0d1d2d3d4de5de:
.text.triton__0d1d2d3d4de5de:
[----:B------:R-:W-:-:S02]  /*0000*/  IMAD.MOV.U32 R1, RZ, RZ, c[0x0][0x28] ;  /* 0x00000a00ff017624 */ /* 0x000fc400078e00ff */
[----:B------:R-:W0:Y:S01]  /*0010*/  S2R R4, SR_CTAID.Y ;  /* 0x0000000000047919 */ /* 0x000e220000002600 */
[----:B------:R-:W-:Y:S01]  /*0020*/  IMAD.MOV.U32 R9, RZ, RZ, 0x2 ;  /* 0x00000002ff097424 */ /* 0x000fe200078e00ff */
[----:B------:R-:W-:Y:S01]  /*0030*/  PRMT R12, RZ, 0x7610, R12 ;  /* 0x00007610ff0c7816 */ /* 0x000fe2000000000c */
[----:B------:R-:W-:Y:S01]  /*0040*/  ULDC.64 UR4, c[0x0][0x118] ;  /* 0x0000460000047ab9 */ /* 0x000fe20000000a00 */
[----:B------:R-:W1:Y:S01]  /*0050*/  S2R R3, SR_TID.X ;  /* 0x0000000000037919 */ /* 0x000e620000002100 */
[----:B------:R-:W-:-:S03]  /*0060*/  PRMT R11, RZ, 0x7610, R11 ;  /* 0x00007610ff0b7816 */ /* 0x000fc6000000000b */
[----:B------:R-:W2:Y:S01]  /*0070*/  S2R R6, SR_CTAID.X ;  /* 0x0000000000067919 */ /* 0x000ea20000002500 */
[----:B0-----:R-:W-:Y:S02]  /*0080*/  SHF.R.S32.HI R2, RZ, 0x1f, R4 ;  /* 0x0000001fff027819 */ /* 0x001fe40000011404 */
[----:B------:R-:W-:Y:S02]  /*0090*/  ISETP.GE.AND P0, PT, R4, 0x10, PT ;  /* 0x000000100400780c */ /* 0x000fe40003f06270 */
[----:B-1----:R-:W-:Y:S02]  /*00a0*/  LOP3.LUT R3, R3, 0x7f, RZ, 0xc0, !PT ;  /* 0x0000007f03037812 */ /* 0x002fe400078ec0ff */
[----:B------:R-:W-:Y:S01]  /*00b0*/  LEA.HI R2, R2, R4, RZ, 0x2 ;  /* 0x0000000402027211 */ /* 0x000fe200078f10ff */
[----:B--2---:R-:W-:-:S03]  /*00c0*/  IMAD.SHL.U32 R0, R6, 0x100, RZ ;  /* 0x0000010006007824 */ /* 0x004fc600078e00ff */
[----:B------:R-:W-:Y:S01]  /*00d0*/  SHF.R.S32.HI R8, RZ, 0x2, R2 ;  /* 0x00000002ff087819 */ /* 0x000fe20000011402 */
[----:B------:R-:W-:Y:S01]  /*00e0*/  IMAD R13, R3, 0x2, R0 ;  /* 0x00000002030d7824 */ /* 0x000fe200078e0200 */
[----:B------:R-:W-:-:S03]  /*00f0*/  LOP3.LUT R5, R2, 0xfffffffc, RZ, 0xc0, !PT ;  /* 0xfffffffc02057812 */ /* 0x000fc600078ec0ff */
[----:B------:R-:W-:Y:S01]  /*0100*/  IMAD R30, R8, 0x200, R13 ;  /* 0x00000200081e7824 */ /* 0x000fe200078e020d */
[----:B------:R-:W-:Y:S02]  /*0110*/  IADD3 R5, -R5, R4, RZ ;  /* 0x0000000405057210 */ /* 0x000fe40007ffe1ff */
[C---:B------:R-:W-:Y:S01]  /*0120*/  ISETP.LT.AND P4, PT, R13.reuse, 0x100, !P0 ;  /* 0x000001000d00780c */ /* 0x040fe20004781270 */
[----:B------:R-:W-:Y:S01]  /*0130*/  IMAD.SHL.U32 R30, R30, 0x4, RZ ;  /* 0x000000041e1e7824 */ /* 0x000fe200078e00ff */
[----:B------:R-:W-:Y:S02]  /*0140*/  LOP3.LUT R0, R13, 0xffffff80, RZ, 0xc0, !PT ;  /* 0xffffff800d007812 */ /* 0x000fe400078ec0ff */
[C---:B------:R-:W-:Y:S01]  /*0150*/  IADD3 R31, R5.reuse, 0x200, RZ ;  /* 0x00000200051f7810 */ /* 0x040fe20007ffe0ff */
[C---:B------:R-:W-:Y:S01]  /*0160*/  IMAD.IADD R14, R5.reuse, 0x1, R30 ;  /* 0x00000001050e7824 */ /* 0x040fe200078e021e */
[----:B------:R-:W-:Y:S02]  /*0170*/  ISETP.EQ.AND P3, PT, R0, 0x80, !P0 ;  /* 0x000000800000780c */ /* 0x000fe40004762270 */
[----:B------:R-:W-:Y:S01]  /*0180*/  IADD3 R19, R5, -0x200, RZ ;  /* 0xfffffe0005137810 */ /* 0x000fe20007ffe0ff */
[----:B------:R-:W-:Y:S01]  /*0190*/  IMAD.WIDE R14, R14, R9, c[0x0][0x160] ;  /* 0x000058000e0e7625 */ /* 0x000fe200078e0209 */
[----:B------:R-:W-:-:S02]  /*01a0*/  IADD3 R10, R30, 0x4, RZ ;  /* 0x000000041e0a7810 */ /* 0x000fc40007ffe0ff */
[----:B------:R-:W-:Y:S01]  /*01b0*/  ISETP.GE.AND P1, PT, R13, 0x80, PT ;  /* 0x000000800d00780c */ /* 0x000fe20003f26270 */
[----:B------:R-:W-:Y:S01]  /*01c0*/  IMAD.IADD R26, R30, 0x1, R31 ;  /* 0x000000011e1a7824 */ /* 0x000fe200078e021f */
[----:B------:R0:W2:Y:S01]  /*01d0*/  @P4 LDG.E.EL.U16 R12, [R14.64] ;  /* 0x000000040e0c4981 */ /* 0x0000a2000c2e1500 */
[----:B------:R-:W-:Y:S01]  /*01e0*/  PRMT R0, RZ, 0x7610, R0 ;  /* 0x00007610ff007816 */ /* 0x000fe20000000000 */
[C---:B------:R-:W-:Y:S01]  /*01f0*/  IMAD R33, R5.reuse, 0x100, R13 ;  /* 0x0000010005217824 */ /* 0x040fe200078e020d */
[----:B------:R-:W-:Y:S01]  /*0200*/  ISETP.LT.AND P2, PT, R4, 0x10, !P1 ;  /* 0x000000100400780c */ /* 0x000fe20004f41270 */
[--C-:B------:R-:W-:Y:S01]  /*0210*/  IMAD.IADD R22, R10, 0x1, R19.reuse ;  /* 0x000000010a167824 */ /* 0x100fe200078e0213 */
[----:B------:R-:W-:Y:S01]  /*0220*/  PRMT R2, RZ, 0x7610, R2 ;  /* 0x00007610ff027816 */ /* 0x000fe20000000002 */
[-C--:B------:R-:W-:Y:S01]  /*0230*/  IMAD.WIDE R26, R26, R9.reuse, c[0x0][0x160] ;  /* 0x000058001a1a7625 */ /* 0x080fe200078e0209 */
[----:B------:R-:W-:Y:S02]  /*0240*/  PRMT R28, RZ, 0x7610, R28 ;  /* 0x00007610ff1c7816 */ /* 0x000fe4000000001c */
[----:B------:R-:W-:Y:S01]  /*0250*/  IADD3 R7, R5, 0x400, RZ ;  /* 0x0000040005077810 */ /* 0x000fe20007ffe0ff */
[----:B0-----:R-:W-:Y:S01]  /*0260*/  IMAD.IADD R14, R30, 0x1, R19 ;  /* 0x000000011e0e7824 */ /* 0x001fe200078e0213 */
[----:B------:R-:W-:Y:S01]  /*0270*/  MOV R4, 0x4 ;  /* 0x0000000400047802 */ /* 0x000fe20000000f00 */
[-C--:B------:R-:W-:Y:S01]  /*0280*/  IMAD.WIDE R22, R22, R9.reuse, c[0x0][0x160] ;  /* 0x0000580016167625 */ /* 0x080fe200078e0209 */
[----:B------:R-:W-:Y:S01]  /*0290*/  IADD3 R25, R33, -0x80, RZ ;  /* 0xffffff8021197810 */ /* 0x000fe20007ffe0ff */
[----:B------:R0:W3:Y:S02]  /*02a0*/  @P3 LDG.E.EL.U16 R0, [R26.64] ;  /* 0x000000041a003981 */ /* 0x0000e4000c2e1500 */
[----:B------:R-:W-:Y:S01]  /*02b0*/  IMAD.WIDE R14, R14, R9, c[0x0][0x160] ;  /* 0x000058000e0e7625 */ /* 0x000fe200078e0209 */
[----:B------:R-:W-:Y:S01]  /*02c0*/  PRMT R29, RZ, 0x7610, R29 ;  /* 0x00007610ff1d7816 */ /* 0x000fe2000000001d */
[----:B------:R-:W-:Y:S01]  /*02d0*/  CS2R R18, SRZ ;  /* 0x0000000000127805 */ /* 0x000fe2000001ff00 */
[----:B------:R1:W4:Y:S01]  /*02e0*/  @P3 LDG.E.EL.U16 R28, [R22.64] ;  /* 0x00000004161c3981 */ /* 0x000322000c2e1500 */
[----:B------:R-:W-:-:S03]  /*02f0*/  IMAD.WIDE R24, R25, R4, c[0x0][0x170] ;  /* 0x00005c0019187625 */ /* 0x000fc600078e0204 */
[----:B------:R5:W2:Y:S01]  /*0300*/  @P3 LDG.E.EL.U16 R2, [R14.64] ;  /* 0x000000040e023981 */ /* 0x000aa2000c2e1500 */
[----:B------:R-:W-:Y:S01]  /*0310*/  IMAD.IADD R16, R30, 0x1, R7 ;  /* 0x000000011e107824 */ /* 0x000fe200078e0207 */
[----:B------:R-:W-:Y:S02]  /*0320*/  IADD3 R20, R5, R10, RZ ;  /* 0x0000000a05147210 */ /* 0x000fe40007ffe0ff */
[----:B------:R0:W2:Y:S01]  /*0330*/  @P2 LDG.E.EL.U16 R29, [R26.64] ;  /* 0x000000041a1d2981 */ /* 0x0000a2000c2e1500 */
[----:B------:R-:W-:Y:S01]  /*0340*/  IMAD.WIDE R16, R16, R9, c[0x0][0x160] ;  /* 0x0000580010107625 */ /* 0x000fe200078e0209 */
[C---:B------:R-:W-:Y:S02]  /*0350*/  IADD3 R35, R33.reuse, 0x80, RZ ;  /* 0x0000008021237810 */ /* 0x040fe40007ffe0ff */
[----:B------:R5:W2:Y:S01]  /*0360*/  @P3 LDG.E.EL.64 R18, [R24.64] ;  /* 0x0000000418123981 */ /* 0x000aa2000c2e1b00 */
[----:B-1----:R-:W-:Y:S01]  /*0370*/  IMAD.WIDE R22, R33, R4, c[0x0][0x168] ;  /* 0x00005a0021167625 */ /* 0x002fe200078e0204 */
[----:B------:R-:W-:-:S02]  /*0380*/  IADD3 R33, R5, 0x600, RZ ;  /* 0x0000060005217810 */ /* 0x000fc40007ffe0ff */
[----:B------:R-:W-:Y:S01]  /*0390*/  PRMT R32, RZ, 0x7610, R32 ;  /* 0x00007610ff207816 */ /* 0x000fe20000000020 */
[----:B------:R1:W2:Y:S01]  /*03a0*/  @P4 LDG.E.EL.U16 R11, [R16.64] ;  /* 0x00000004100b4981 */ /* 0x0002a2000c2e1500 */
[--C-:B0-----:R-:W-:Y:S01]  /*03b0*/  IMAD.IADD R26, R10, 0x1, R31.reuse ;  /* 0x000000010a1a7824 */ /* 0x101fe200078e021f */
[----:B------:R-:W-:Y:S01]  /*03c0*/  PRMT R31, RZ, 0x7610, R31 ;  /* 0x00007610ff1f7816 */ /* 0x000fe2000000001f */
[----:B------:R-:W-:-:S04]  /*03d0*/  IMAD.WIDE R20, R20, R9, c[0x0][0x160] ;  /* 0x0000580014147625 */ /* 0x000fc800078e0209 */
[-C--:B------:R-:W-:Y:S01]  /*03e0*/  IMAD.WIDE R26, R26, R9.reuse, c[0x0][0x160] ;  /* 0x000058001a1a7625 */ /* 0x080fe200078e0209 */
[----:B------:R0:W2:Y:S01]  /*03f0*/  @P4 LDG.E.EL.U16 R32, [R20.64] ;  /* 0x0000000414204981 */ /* 0x0000a2000c2e1500 */
[----:B-1----:R-:W-:Y:S02]  /*0400*/  CS2R R16, SRZ ;  /* 0x0000000000107805 */ /* 0x002fe4000001ff00 */
[--C-:B------:R-:W-:Y:S01]  /*0410*/  IMAD.IADD R30, R30, 0x1, R33.reuse ;  /* 0x000000011e1e7824 */ /* 0x100fe200078e0221 */
[----:B------:R-:W2:Y:S01]  /*0420*/  @P3 LDG.E.EL.U16 R31, [R26.64] ;  /* 0x000000041a1f3981 */ /* 0x000ea2000c2e1500 */
[--C-:B------:R-:W-:Y:S01]  /*0430*/  IMAD.IADD R36, R10, 0x1, R33.reuse ;  /* 0x000000010a247824 */ /* 0x100fe200078e0221 */
[----:B------:R-:W-:Y:S01]  /*0440*/  PRMT R33, RZ, 0x7610, R33 ;  /* 0x00007610ff217816 */ /* 0x000fe20000000021 */
[----:B-----5:R-:W-:Y:S01]  /*0450*/  CS2R R14, SRZ ;  /* 0x00000000000e7805 */ /* 0x020fe2000001ff00 */
[----:B------:R1:W5:Y:S01]  /*0460*/  @P4 LDG.E.EL.64 R16, [R22.64] ;  /* 0x0000000416104981 */ /* 0x000362000c2e1b00 */
[----:B------:R-:W-:Y:S01]  /*0470*/  PRMT R34, RZ, 0x7610, R34 ;  /* 0x00007610ff227816 */ /* 0x000fe20000000022 */
[----:B0-----:R-:W-:Y:S01]  /*0480*/  IMAD.WIDE R20, R30, R9, c[0x0][0x160] ;  /* 0x000058001e147625 */ /* 0x001fe200078e0209 */
[----:B------:R-:W-:-:S03]  /*0490*/  PRMT R30, RZ, 0x7610, R30 ;  /* 0x00007610ff1e7816 */ /* 0x000fc6000000001e */
[----:B------:R-:W-:Y:S01]  /*04a0*/  IMAD.WIDE R24, R35, R4, c[0x0][0x170] ;  /* 0x00005c0023187625 */ /* 0x000fe200078e0204 */
[----:B------:R0:W5:Y:S03]  /*04b0*/  @P2 LDG.E.EL.U16 R33, [R20.64] ;  /* 0x0000000414212981 */ /* 0x000166000c2e1500 */
[----:B-1----:R-:W-:Y:S01]  /*04c0*/  IMAD.WIDE R22, R36, R9, c[0x0][0x160] ;  /* 0x0000580024167625 */ /* 0x002fe200078e0209 */
[----:B------:R-:W5:Y:S04]  /*04d0*/  @P2 LDG.E.EL.U16 R34, [R26.64] ;  /* 0x000000041a222981 */ /* 0x000f68000c2e1500 */
[----:B------:R-:W5:Y:S04]  /*04e0*/  @P2 LDG.E.EL.U16 R30, [R22.64] ;  /* 0x00000004161e2981 */ /* 0x000f68000c2e1500 */
[----:B------:R1:W5:Y:S02]  /*04f0*/  @P2 LDG.E.EL.64 R14, [R24.64] ;  /* 0x00000004180e2981 */ /* 0x000364000c2e1b00 */
[----:B-1----:R-:W-:Y:S01]  /*0500*/  IMAD.IADD R24, R10, 0x1, R7 ;  /* 0x000000010a187824 */ /* 0x002fe200078e0207 */
[----:B------:R-:W-:-:S03]  /*0510*/  PRMT R10, RZ, 0x7610, R10 ;  /* 0x00007610ff0a7816 */ /* 0x000fc6000000000a */
[----:B------:R-:W-:-:S05]  /*0520*/  IMAD.WIDE R24, R24, R9, c[0x0][0x160] ;  /* 0x0000580018187625 */ /* 0x000fca00078e0209 */
[----:B------:R-:W5:Y:S01]  /*0530*/  @P4 LDG.E.EL.U16 R10, [R24.64] ;  /* 0x00000004180a4981 */ /* 0x000f62000c2e1500 */
[----:B------:R-:W-:Y:S02]  /*0540*/  ISETP.GT.AND P4, PT, R13, 0x7f, PT ;  /* 0x0000007f0d00780c */ /* 0x000fe40003f84270 */
[----:B------:R-:W-:Y:S02]  /*0550*/  PRMT R6, R3, 0x6540, R6 ;  /* 0x0000654003067816 */ /* 0x000fe40000000006 */
[----:B------:R-:W-:Y:S02]  /*0560*/  LEA R5, R8, R5, 0xa ;  /* 0x0000000508057211 */ /* 0x000fe400078e50ff */
[----:B---3--:R-:W-:Y:S02]  /*0570*/  SEL R9, R0, RZ, P3 ;  /* 0x000000ff00097207 */ /* 0x008fe40001800000 */
[----:B----4-:R-:W-:Y:S02]  /*0580*/  SEL R28, R28, RZ, P3 ;  /* 0x000000ff1c1c7207 */ /* 0x010fe40001800000 */
[----:B--2---:R-:W-:Y:S01]  /*0590*/  SEL R2, R2, RZ, P3 ;  /* 0x000000ff02027207 */ /* 0x004fe20001800000 */
[----:B------:R-:W-:-:S03]  /*05a0*/  IMAD.U32 R9, R9, 0x10000, RZ ;  /* 0x0001000009097824 */ /* 0x000fc600078e00ff */
[----:B------:R-:W-:Y:S01]  /*05b0*/  SHF.L.U32 R0, R2, 0x10, RZ ;  /* 0x0000001002007819 */ /* 0x000fe200000006ff */
[----:B------:R-:W-:Y:S01]  /*05c0*/  IMAD.U32 R2, R28, 0x10000, RZ ;  /* 0x000100001c027824 */ /* 0x000fe200078e00ff */
[----:B------:R-:W-:Y:S02]  /*05d0*/  SEL R7, R18, RZ, P3 ;  /* 0x000000ff12077207 */ /* 0x000fe40001800000 */
[----:B------:R-:W-:Y:S02]  /*05e0*/  LOP3.LUT R0, R0, 0x80000000, RZ, 0x3c, !PT ;  /* 0x8000000000007812 */ /* 0x000fe400078e3cff */
[----:B------:R-:W-:Y:S02]  /*05f0*/  LOP3.LUT R18, R9, 0x80000000, RZ, 0x3c, !PT ;  /* 0x8000000009127812 */ /* 0x000fe400078e3cff */
[----:B------:R-:W-:Y:S01]  /*0600*/  SEL R19, R19, RZ, P3 ;  /* 0x000000ff13137207 */ /* 0x000fe20001800000 */
[----:B------:R-:W-:Y:S01]  /*0610*/  FFMA R0, R0, R7, RZ ;  /* 0x0000000700007223 */ /* 0x000fe200000000ff */
[----:B------:R-:W-:Y:S01]  /*0620*/  LOP3.LUT R2, R2, 0x80000000, RZ, 0x3c, !PT ;  /* 0x8000000002027812 */ /* 0x000fe200078e3cff */
[----:B------:R-:W-:Y:S01]  /*0630*/  FFMA R18, R7, R18, RZ ;  /* 0x0000001207127223 */ /* 0x000fe200000000ff */
[----:B------:R-:W-:Y:S01]  /*0640*/  IMAD.U32 R12, R12, 0x10000, RZ ;  /* 0x000100000c0c7824 */ /* 0x000fe200078e00ff */
[----:B0-----:R-:W-:-:S02]  /*0650*/  SHF.L.U32 R20, R11, 0x10, RZ ;  /* 0x000000100b147819 */ /* 0x001fc400000006ff */
[----:B------:R-:W-:Y:S01]  /*0660*/  FFMA R2, R2, R19, RZ ;  /* 0x0000001302027223 */ /* 0x000fe200000000ff */
[----:B------:R-:W-:Y:S02]  /*0670*/  FSEL R7, R0, RZ, P4 ;  /* 0x000000ff00077208 */ /* 0x000fe40002000000 */
[----:B------:R-:W-:Y:S02]  /*0680*/  SEL R31, R31, RZ, P3 ;  /* 0x000000ff1f1f7207 */ /* 0x000fe40001800000 */
[----:B------:R-:W-:Y:S02]  /*0690*/  FSEL R9, R18, RZ, P4 ;  /* 0x000000ff12097208 */ /* 0x000fe40002000000 */
[----:B------:R-:W-:Y:S01]  /*06a0*/  FSEL R0, R2, RZ, P4 ;  /* 0x000000ff02007208 */ /* 0x000fe20002000000 */
[----:B------:R-:W-:Y:S01]  /*06b0*/  IMAD.U32 R31, R31, 0x10000, RZ ;  /* 0x000100001f1f7824 */ /* 0x000fe200078e00ff */
[-C--:B-----5:R-:W-:Y:S01]  /*06c0*/  FFMA R2, R12, R16.reuse, R7 ;  /* 0x000000100c027223 */ /* 0x0a0fe20000000007 */
[----:B------:R-:W-:Y:S01]  /*06d0*/  FFMA R16, R20, R16, R9 ;  /* 0x0000001014107223 */ /* 0x000fe20000000009 */
[----:B------:R-:W-:-:S02]  /*06e0*/  SEL R29, R29, RZ, P2 ;  /* 0x000000ff1d1d7207 */ /* 0x000fc40001000000 */
[----:B------:R-:W-:Y:S02]  /*06f0*/  LOP3.LUT R12, R31, 0x80000000, RZ, 0x3c, !PT ;  /* 0x800000001f0c7812 */ /* 0x000fe400078e3cff */
[----:B------:R-:W-:Y:S02]  /*0700*/  SEL R9, R33, RZ, P2 ;  /* 0x000000ff21097207 */ /* 0x000fe40001000000 */
[----:B------:R-:W-:Y:S01]  /*0710*/  SEL R34, R34, RZ, P2 ;  /* 0x000000ff22227207 */ /* 0x000fe20001000000 */
[----:B------:R-:W-:Y:S01]  /*0720*/  IMAD.U32 R11, R32, 0x10000, RZ ;  /* 0x00010000200b7824 */ /* 0x000fe200078e00ff */
[----:B------:R-:W-:Y:S01]  /*0730*/  SEL R30, R30, RZ, P2 ;  /* 0x000000ff1e1e7207 */ /* 0x000fe20001000000 */
[----:B------:R-:W-:Y:S01]  /*0740*/  IMAD.U32 R7, R29, 0x10000, RZ ;  /* 0x000100001d077824 */ /* 0x000fe200078e00ff */
[----:B------:R-:W-:Y:S02]  /*0750*/  SHF.L.U32 R9, R9, 0x10, RZ ;  /* 0x0000001009097819 */ /* 0x000fe400000006ff */
[----:B------:R-:W-:Y:S01]  /*0760*/  SEL R14, R14, RZ, P2 ;  /* 0x000000ff0e0e7207 */ /* 0x000fe20001000000 */
[----:B------:R-:W-:Y:S01]  /*0770*/  IMAD.U32 R34, R34, 0x10000, RZ ;  /* 0x0001000022227824 */ /* 0x000fe200078e00ff */
[----:B------:R-:W-:Y:S01]  /*0780*/  SEL R15, R15, RZ, P2 ;  /* 0x000000ff0f0f7207 */ /* 0x000fe20001000000 */
[----:B------:R-:W-:Y:S01]  /*0790*/  IMAD.U32 R30, R30, 0x10000, RZ ;  /* 0x000100001e1e7824 */ /* 0x000fe200078e00ff */
[----:B------:R-:W-:Y:S01]  /*07a0*/  FFMA R12, R19, R12, RZ ;  /* 0x0000000c130c7223 */ /* 0x000fe200000000ff */
[----:B------:R-:W-:Y:S01]  /*07b0*/  FFMA R0, R11, R17, R0 ;  /* 0x000000110b007223 */ /* 0x000fe20000000000 */
[----:B------:R-:W-:Y:S01]  /*07c0*/  FMUL R7, R7, R14 ;  /* 0x0000000e07077220 */ /* 0x000fe20000400000 */
[----:B------:R-:W-:Y:S01]  /*07d0*/  FMUL R11, R14, R9 ;  /* 0x000000090e0b7220 */ /* 0x000fe20000400000 */
[----:B------:R-:W-:Y:S01]  /*07e0*/  FMUL R9, R34, R15 ;  /* 0x0000000f22097220 */ /* 0x000fe20000400000 */
[----:B------:R-:W-:Y:S01]  /*07f0*/  FMUL R30, R15, R30 ;  /* 0x0000001e0f1e7220 */ /* 0x000fe20000400000 */
[----:B------:R-:W-:-:S02]  /*0800*/  FSEL R12, R12, RZ, P4 ;  /* 0x000000ff0c0c7208 */ /* 0x000fc40002000000 */
[----:B------:R-:W-:Y:S02]  /*0810*/  FSEL R7, R7, RZ, !P1 ;  /* 0x000000ff07077208 */ /* 0x000fe40004800000 */
[----:B------:R-:W-:Y:S02]  /*0820*/  FSEL R11, R11, RZ, !P1 ;  /* 0x000000ff0b0b7208 */ /* 0x000fe40004800000 */
[----:B------:R-:W-:Y:S01]  /*0830*/  FSEL R9, R9, RZ, !P1 ;  /* 0x000000ff09097208 */ /* 0x000fe20004800000 */
[----:B------:R-:W-:Y:S01]  /*0840*/  IMAD.U32 R13, R10, 0x10000, RZ ;  /* 0x000100000a0d7824 */ /* 0x000fe200078e00ff */
[----:B------:R-:W-:-:S03]  /*0850*/  FSEL R30, R30, RZ, !P1 ;  /* 0x000000ff1e1e7208 */ /* 0x000fc60004800000 */
[----:B------:R-:W-:Y:S01]  /*0860*/  FFMA R13, R13, R17, R12 ;  /* 0x000000110d0d7223 */ /* 0x000fe2000000000c */
[----:B------:R-:W-:Y:S01]  /*0870*/  FADD R2, R2, R7 ;  /* 0x0000000702027221 */ /* 0x000fe20000000000 */
[----:B------:R-:W-:Y:S01]  /*0880*/  FADD R11, R16, R11 ;  /* 0x0000000b100b7221 */ /* 0x000fe20000000000 */
[----:B------:R-:W-:Y:S01]  /*0890*/  FADD R0, R0, R9 ;  /* 0x0000000900007221 */ /* 0x000fe20000000000 */
[----:B------:R-:W-:Y:S01]  /*08a0*/  FADD R30, R13, R30 ;  /* 0x0000001e0d1e7221 */ /* 0x000fe20000000000 */
[----:B------:R-:W-:Y:S01]  /*08b0*/  FADD R2, RZ, R2 ;  /* 0x00000002ff027221 */ /* 0x000fe20000000000 */
[----:B------:R-:W-:Y:S01]  /*08c0*/  FADD R11, RZ, R11 ;  /* 0x0000000bff0b7221 */ /* 0x000fe20000000000 */
[----:B------:R-:W-:Y:S01]  /*08d0*/  FADD R7, RZ, R0 ;  /* 0x00000000ff077221 */ /* 0x000fe20000000000 */
[----:B------:R-:W-:Y:S02]  /*08e0*/  FADD R30, RZ, R30 ;  /* 0x0000001eff1e7221 */ /* 0x000fe40000000000 */
[----:B------:R-:W-:-:S02]  /*08f0*/  FADD R10, R2, R11 ;  /* 0x0000000b020a7221 */ /* 0x000fc40000000000 */
[----:B------:R-:W-:-:S05]  /*0900*/  FADD R11, R7, R30 ;  /* 0x0000001e070b7221 */ /* 0x000fca0000000000 */
[----:B------:R-:W-:Y:S04]  /*0910*/  STS.64 [R3.X8], R10 ;  /* 0x0000000a03007388 */ /* 0x000fe80000008a00 */
[----:B------:R-:W-:Y:S06]  /*0920*/  BAR.SYNC 0x0 ;  /* 0x0000000000007b1d */ /* 0x000fec0000000000 */
[----:B------:R-:W0:Y:S01]  /*0930*/  LDS R9, [R3.X4] ;  /* 0x0000000003097984 */ /* 0x000e220000004800 */
[----:B------:R-:W-:-:S02]  /*0940*/  LOP3.LUT R0, R6, 0x80, RZ, 0xfc, !PT ;  /* 0x0000008006007812 */ /* 0x000fc400078efcff */
[----:B------:R-:W-:Y:S02]  /*0950*/  ISETP.LT.AND P1, PT, R6, 0x100, !P0 ;  /* 0x000001000600780c */ /* 0x000fe40004721270 */
[----:B------:R-:W-:Y:S01]  /*0960*/  ISETP.LT.AND P0, PT, R0, 0x100, !P0 ;  /* 0x000001000000780c */ /* 0x000fe20004701270 */
[----:B------:R-:W-:-:S04]  /*0970*/  IMAD R7, R6, 0x4, R5 ;  /* 0x0000000406077824 */ /* 0x000fc800078e0205 */
[----:B------:R-:W-:-:S06]  /*0980*/  IMAD.WIDE R6, R7, R4, c[0x0][0x178] ;  /* 0x00005e0007067625 */ /* 0x000fcc00078e0204 */
[----:B0-----:R0:W-:Y:S02]  /*0990*/  @P1 STG.E [R6.64], R9 ;  /* 0x0000000906001986 */ /* 0x0011e4000c101904 */
[----:B------:R-:W-:Y:S05]  /*09a0*/  @!P0 EXIT ;  /* 0x000000000000894d */ /* 0x000fea0003800000 */
[----:B------:R-:W1:Y:S01]  /*09b0*/  LDS R3, [R3.X4+0x200] ;  /* 0x0002000003037984 */ /* 0x000e620000004800 */
[----:B------:R-:W-:-:S04]  /*09c0*/  IMAD R5, R0, 0x4, R5 ;  /* 0x0000000400057824 */ /* 0x000fc800078e0205 */
[----:B------:R-:W-:-:S05]  /*09d0*/  IMAD.WIDE R4, R5, R4, c[0x0][0x178] ;  /* 0x00005e0005047625 */ /* 0x000fca00078e0204 */
[----:B-1----:R-:W-:Y:S01]  /*09e0*/  STG.E [R4.64], R3 ;  /* 0x0000000304007986 */ /* 0x002fe2000c101904 */
[----:B------:R-:W-:Y:S05]  /*09f0*/  EXIT ;  /* 0x000000000000794d */ /* 0x000fea0003800000 */
.L_x_0:
[----:B------:R-:W-:-:S00]  /*0a00*/  BRA `(.L_x_0) ;  /* 0xfffffff000007947 */ /* 0x000fc0000383ffff */
[----:B------:R-:W-:-:S00]  /*0a10*/  NOP ;  /* 0x0000000000007918 */ /* 0x000fc00000000000 */
        /* <DEDUP_REMOVED lines=14> */
.L_x_1:


//--------------------- .nv.shared.triton__0d1d2d3d4de5de --------------------------
	.section	.nv.shared.triton__0d1d2d3d4de5de,"aw",@nobits
	.align	16
